	.headerflags	@"EF_CUDA_TEXMODE_UNIFIED EF_CUDA_64BIT_ADDRESS EF_CUDA_ACCELERATORS EF_CUDA_SM90 EF_CUDA_VIRTUAL_SM(EF_CUDA_SM90)"
	.elftype	@"ET_EXEC"


//--------------------- .nv.info                  --------------------------
	.section	.nv.info,"",@"SHT_CUDA_INFO"
	.align	4


	//----- nvinfo : EIATTR_REGCOUNT
	.align		4
        /*0000*/ 	.byte	0x04, 0x2f
        /*0002*/ 	.short	(.L_2 - .L_1)
	.align		4
.L_1:
        /*0004*/ 	.word	index@(triton_poi_fused_cat_26)
        /*0008*/ 	.word	0x00000014


	//----- nvinfo : EIATTR_MIN_STACK_SIZE
	.align		4
.L_2:
        /*000c*/ 	.byte	0x04, 0x12
        /*000e*/ 	.short	(.L_4 - .L_3)
	.align		4
.L_3:
        /*0010*/ 	.word	index@(triton_poi_fused_cat_26)
        /*0014*/ 	.word	0x00000000


	//----- nvinfo : EIATTR_FRAME_SIZE
	.align		4
.L_4:
        /*0018*/ 	.byte	0x04, 0x11
        /*001a*/ 	.short	(.L_6 - .L_5)
	.align		4
.L_5:
        /*001c*/ 	.word	index@(triton_poi_fused_cat_26)
        /*0020*/ 	.word	0x00000000


	//----- nvinfo : EIATTR_MIN_STACK_SIZE
	.align		4
.L_6:
        /*0024*/ 	.byte	0x04, 0x12
        /*0026*/ 	.short	(.L_8 - .L_7)
	.align		4
.L_7:
        /*0028*/ 	.word	index@(triton_poi_fused_cat_26)
        /*002c*/ 	.word	0x00000000
.L_8:


//--------------------- .nv.info.triton_poi_fused_cat_26 --------------------------
	.section	.nv.info.triton_poi_fused_cat_26,"",@"SHT_CUDA_INFO"
	.sectionflags	@""
	.align	4


	//----- nvinfo : EIATTR_CUDA_API_VERSION
	.align		4
        /*0000*/ 	.byte	0x04, 0x37
        /*0002*/ 	.short	(.L_10 - .L_9)
.L_9:
        /*0004*/ 	.word	0x0000007c


	//----- nvinfo : EIATTR_KPARAM_INFO
	.align		4
.L_10:
        /*0008*/ 	.byte	0x04, 0x17
        /*000a*/ 	.short	(.L_12 - .L_11)
.L_11:
        /*000c*/ 	.word	0x00000000
        /*0010*/ 	.short	0x0003
        /*0012*/ 	.short	0x0018
        /*0014*/ 	.byte	0x00, 0xf0, 0x11, 0x00


	//----- nvinfo : EIATTR_KPARAM_INFO
	.align		4
.L_12:
        /*0018*/ 	.byte	0x04, 0x17
        /*001a*/ 	.short	(.L_14 - .L_13)
.L_13:
        /*001c*/ 	.word	0x00000000
        /*0020*/ 	.short	0x0002
        /*0022*/ 	.short	0x0010
        /*0024*/ 	.byte	0x00, 0xf4, 0x21, 0x00


	//----- nvinfo : EIATTR_KPARAM_INFO
	.align		4
.L_14:
        /*0028*/ 	.byte	0x04, 0x17
        /*002a*/ 	.short	(.L_16 - .L_15)
.L_15:
        /*002c*/ 	.word	0x00000000
        /*0030*/ 	.short	0x0001
        /*0032*/ 	.short	0x0008
        /*0034*/ 	.byte	0x00, 0xf4, 0x21, 0x00


	//----- nvinfo : EIATTR_KPARAM_INFO
	.align		4
.L_16:
        /*0038*/ 	.byte	0x04, 0x17
        /*003a*/ 	.short	(.L_18 - .L_17)
.L_17:
        /*003c*/ 	.word	0x00000000
        /*0040*/ 	.short	0x0000
        /*0042*/ 	.short	0x0000
        /*0044*/ 	.byte	0x00, 0xf4, 0x21, 0x00


	//----- nvinfo : EIATTR_SPARSE_MMA_MASK
	.align		4
.L_18:
        /*0048*/ 	.byte	0x03, 0x50
        /*004a*/ 	.short	0x0000


	//----- nvinfo : EIATTR_MAXREG_COUNT
	.align		4
        /*004c*/ 	.byte	0x03, 0x1b
        /*004e*/ 	.short	0x00ff


	//----- nvinfo : EIATTR_EXIT_INSTR_OFFSETS
	.align		4
        /*0050*/ 	.byte	0x04, 0x1c
        /*0052*/ 	.short	(.L_20 - .L_19)


	//   ....[0]....
.L_19:
        /*0054*/ 	.word	0x00001130


	//----- nvinfo : EIATTR_REQNTID
	.align		4
.L_20:
        /*0058*/ 	.byte	0x04, 0x10
        /*005a*/ 	.short	(.L_22 - .L_21)
.L_21:
        /*005c*/ 	.word	0x00000080
        /*0060*/ 	.word	0x00000001
        /*0064*/ 	.word	0x00000001


	//----- nvinfo : EIATTR_CRS_STACK_SIZE
	.align		4
.L_22:
        /*0068*/ 	.byte	0x04, 0x1e
        /*006a*/ 	.short	(.L_24 - .L_23)
.L_23:
        /*006c*/ 	.word	0x00000000


	//----- nvinfo : EIATTR_CBANK_PARAM_SIZE
	.align		4
.L_24:
        /*0070*/ 	.byte	0x03, 0x19
        /*0072*/ 	.short	0x001c


	//----- nvinfo : EIATTR_PARAM_CBANK
	.align		4
        /*0074*/ 	.byte	0x04, 0x0a
        /*0076*/ 	.short	(.L_26 - .L_25)
	.align		4
.L_25:
        /*0078*/ 	.word	index@(.nv.constant0.triton_poi_fused_cat_26)
        /*007c*/ 	.short	0x0210
        /*007e*/ 	.short	0x001c


	//----- nvinfo : EIATTR_SW_WAR
	.align		4
.L_26:
        /*0080*/ 	.byte	0x04, 0x36
        /*0082*/ 	.short	(.L_28 - .L_27)
.L_27:
        /*0084*/ 	.word	0x00000008
.L_28:


//--------------------- .nv.callgraph             --------------------------
	.section	.nv.callgraph,"",@"SHT_CUDA_CALLGRAPH"
	.align	4
	.sectionentsize	8
	.align		4
        /*0000*/ 	.word	0x00000000
	.align		4
        /*0004*/ 	.word	0xffffffff
	.align		4
        /*0008*/ 	.word	0x00000000
	.align		4
        /*000c*/ 	.word	0xfffffffe
	.align		4
        /*0010*/ 	.word	0x00000000
	.align		4
        /*0014*/ 	.word	0xfffffffd
	.align		4
        /*0018*/ 	.word	0x00000000
	.align		4
        /*001c*/ 	.word	0xfffffffc


//--------------------- .nv.constant4             --------------------------
	.section	.nv.constant4,"a",@progbits
	.align	8
	.align		8
.nv.constant4:
        /*0000*/ 	.dword	_$_str


//--------------------- .text.triton_poi_fused_cat_26 --------------------------
	.section	.text.triton_poi_fused_cat_26,"ax",@progbits
	.align	128
        .global         triton_poi_fused_cat_26
        .type           triton_poi_fused_cat_26,@function
        .size           triton_poi_fused_cat_26,(.L_x_25 - triton_poi_fused_cat_26)
        .other          triton_poi_fused_cat_26,@"STO_CUDA_ENTRY STV_DEFAULT"
triton_poi_fused_cat_26:
.text.triton_poi_fused_cat_26:
[----:B------:R-:W0:Y:S02]  /*0000*/  LDC R1, c[0x0][0x28] ;  /* 0x00000a00ff017b82 */ /* 0x000e240000000800 */
[----:B------:R-:W1:Y:S01]  /*0010*/  S2R R0, SR_TID.X ;  /* 0x0000000000007919 */ /* 0x000e620000002100 */
[----:B------:R-:W-:Y:S01]  /*0020*/  ULDC.64 UR4, c[0x0][0x208] ;  /* 0x0000820000047ab9 */ /* 0x000fe20000000a00 */
[----:B------:R-:W-:Y:S01]  /*0030*/  BSSY B0, `(.L_x_0) ;  /* 0x0000011000007945 */ /* 0x000fe20003800000 */
[----:B------:R-:W-:Y:S01]  /*0040*/  CS2R R8, SRZ ;  /* 0x0000000000087805 */ /* 0x000fe2000001ff00 */
[----:B------:R-:W2:Y:S01]  /*0050*/  S2R R3, SR_CTAID.X ;  /* 0x0000000000037919 */ /* 0x000ea20000002500 */
[----:B-1----:R-:W-:-:S04]  /*0060*/  SHF.L.U32 R0, R0, 0x1, RZ ;  /* 0x0000000100007819 */ /* 0x002fc800000006ff */
[----:B------:R-:W-:-:S04]  /*0070*/  LOP3.LUT R0, R0, 0xfe, RZ, 0xc0, !PT ;  /* 0x000000fe00007812 */ /* 0x000fc800078ec0ff */
[----:B--2---:R-:W-:-:S04]  /*0080*/  LEA R4, R3, R0, 0x8 ;  /* 0x0000000003047211 */ /* 0x004fc800078e40ff */
[----:B------:R-:W-:-:S04]  /*0090*/  SHF.R.S32.HI R3, RZ, 0x1f, R4 ;  /* 0x0000001fff037819 */ /* 0x000fc80000011404 */
[----:B------:R-:W-:-:S04]  /*00a0*/  LEA.HI R3, R3, R4, RZ, 0x8 ;  /* 0x0000000403037211 */ /* 0x000fc800078f40ff */
[----:B------:R-:W-:Y:S02]  /*00b0*/  LOP3.LUT R5, R3, 0xffffff00, RZ, 0xc0, !PT ;  /* 0xffffff0003057812 */ /* 0x000fe400078ec0ff */
[----:B------:R-:W-:Y:S02]  /*00c0*/  SHF.R.S32.HI R6, RZ, 0x8, R3 ;  /* 0x00000008ff067819 */ /* 0x000fe40000011403 */
[----:B------:R-:W-:-:S04]  /*00d0*/  IADD3 R5, R4, -R5, RZ ;  /* 0x8000000504057210 */ /* 0x000fc80007ffe0ff */
[----:B------:R-:W-:Y:S02]  /*00e0*/  ISETP.GE.AND P0, PT, R5, 0x80, PT ;  /* 0x000000800500780c */ /* 0x000fe40003f06270 */
[----:B------:R-:W-:-:S11]  /*00f0*/  LEA R6, R6, R5, 0x7 ;  /* 0x0000000506067211 */ /* 0x000fd600078e38ff */
[----:B------:R-:W-:Y:S05]  /*0100*/  @P0 BRA `(.L_x_1) ;  /* 0x00000000000c0947 */ /* 0x000fea0003800000 */
[----:B------:R-:W1:Y:S02]  /*0110*/  LDC.64 R2, c[0x0][0x210] ;  /* 0x00008400ff027b82 */ /* 0x000e640000000a00 */
[----:B-1----:R-:W-:-:S05]  /*0120*/  IMAD.WIDE R2, R6, 0x4, R2 ;  /* 0x0000000406027825 */ /* 0x002fca00078e0202 */
[----:B------:R1:W5:Y:S02]  /*0130*/  LDG.E.EL.64 R8, desc[UR4][R2.64] ;  /* 0x0000000402087981 */ /* 0x000364000c2e1b00 */
.L_x_1:
[----:B------:R-:W-:Y:S05]  /*0140*/  BSYNC B0 ;  /* 0x0000000000007941 */ /* 0x000fea0003800000 */
.L_x_0:
[----:B-1---5:R-:W-:Y:S01]  /*0150*/  SEL R3, R8, RZ, !P0 ;  /* 0x000000ff08037207 */ /* 0x022fe20004000000 */
[----:B------:R-:W-:Y:S01]  /*0160*/  HFMA2.MMA R15, -RZ, RZ, 1.625, 0 ;  /* 0x3e800000ff0f7435 */ /* 0x000fe200000001ff */
[----:B------:R-:W-:Y:S01]  /*0170*/  SEL R2, R9, RZ, !P0 ;  /* 0x000000ff09027207 */ /* 0x000fe20004000000 */
[----:B------:R-:W-:Y:S02]  /*0180*/  BSSY B0, `(.L_x_2) ;  /* 0x000003d000007945 */ /* 0x000fe40003800000 */
[----:B------:R-:W-:Y:S02]  /*0190*/  FMUL R7, R3, 1.4426950216293334961 ;  /* 0x3fb8aa3b03077820 */ /* 0x000fe40000400000 */
[----:B------:R-:W-:-:S03]  /*01a0*/  FMUL R10, R2, 1.4426950216293334961 ;  /* 0x3fb8aa3b020a7820 */ /* 0x000fc60000400000 */
[----:B------:R-:W-:Y:S02]  /*01b0*/  FSETP.GEU.AND P1, PT, R7, -126, PT ;  /* 0xc2fc00000700780b */ /* 0x000fe40003f2e000 */
[----:B------:R-:W-:-:S11]  /*01c0*/  FSETP.GEU.AND P2, PT, R10, -126, PT ;  /* 0xc2fc00000a00780b */ /* 0x000fd60003f4e000 */
[----:B------:R-:W-:Y:S02]  /*01d0*/  @!P1 FMUL R7, R7, 0.5 ;  /* 0x3f00000007079820 */ /* 0x000fe40000400000 */
[----:B------:R-:W-:Y:S02]  /*01e0*/  @!P2 FMUL R10, R10, 0.5 ;  /* 0x3f0000000a0aa820 */ /* 0x000fe40000400000 */
[----:B------:R-:W1:Y:S08]  /*01f0*/  MUFU.EX2 R0, R7 ;  /* 0x0000000700007308 */ /* 0x000e700000000800 */
[----:B------:R-:W2:Y:S01]  /*0200*/  MUFU.EX2 R8, R10 ;  /* 0x0000000a00087308 */ /* 0x000ea20000000800 */
[----:B-1----:R-:W-:Y:S01]  /*0210*/  @!P1 FMUL R0, R0, R0 ;  /* 0x0000000000009220 */ /* 0x002fe20000400000 */
[----:B------:R-:W-:-:S03]  /*0220*/  FSETP.GT.AND P1, PT, R3, 20, PT ;  /* 0x41a000000300780b */ /* 0x000fc60003f24000 */
[C---:B------:R-:W-:Y:S01]  /*0230*/  FADD.FTZ.RZ R9, R0.reuse, 1 ;  /* 0x3f80000000097421 */ /* 0x040fe2000001c000 */
[----:B------:R-:W-:Y:S01]  /*0240*/  ISETP.GE.U32.AND P3, PT, R0, 0x7f800000, PT ;  /* 0x7f8000000000780c */ /* 0x000fe20003f66070 */
[----:B--2---:R-:W-:-:S03]  /*0250*/  @!P2 FMUL R8, R8, R8 ;  /* 0x000000080808a220 */ /* 0x004fc60000400000 */
[----:B------:R-:W-:Y:S01]  /*0260*/  IADD3 R9, R9, -0x3f400000, RZ ;  /* 0xc0c0000009097810 */ /* 0x000fe20007ffe0ff */
[----:B------:R-:W-:-:S03]  /*0270*/  FADD.FTZ.RZ R11, R8, 1 ;  /* 0x3f800000080b7421 */ /* 0x000fc6000001c000 */
[----:B------:R-:W-:Y:S02]  /*0280*/  LOP3.LUT R9, R9, 0xff800000, RZ, 0xc0, !PT ;  /* 0xff80000009097812 */ /* 0x000fe400078ec0ff */
[----:B------:R-:W-:Y:S02]  /*0290*/  ISETP.GE.U32.AND P2, PT, R8, 0x7f800000, PT ;  /* 0x7f8000000800780c */ /* 0x000fe40003f46070 */
[----:B------:R-:W-:Y:S02]  /*02a0*/  IADD3 R11, R11, -0x3f400000, RZ ;  /* 0xc0c000000b0b7810 */ /* 0x000fe40007ffe0ff */
[----:B------:R-:W-:Y:S02]  /*02b0*/  IADD3 R7, -R9, 0x40800000, RZ ;  /* 0x4080000009077810 */ /* 0x000fe40007ffe1ff */
[----:B------:R-:W-:Y:S02]  /*02c0*/  LOP3.LUT R11, R11, 0xff800000, RZ, 0xc0, !PT ;  /* 0xff8000000b0b7812 */ /* 0x000fe400078ec0ff */
[----:B------:R-:W-:Y:S01]  /*02d0*/  IADD3 R12, R0, -R9, RZ ;  /* 0x80000009000c7210 */ /* 0x000fe20007ffe0ff */
[----:B------:R-:W-:Y:S01]  /*02e0*/  FFMA.FTZ R13, R7, R15, -1 ;  /* 0xbf800000070d7423 */ /* 0x000fe2000001000f */
[----:B------:R-:W-:-:S02]  /*02f0*/  IADD3 R14, -R11, 0x40800000, RZ ;  /* 0x408000000b0e7810 */ /* 0x000fc40007ffe1ff */
[----:B------:R-:W-:Y:S01]  /*0300*/  IADD3 R10, R8, -R11, RZ ;  /* 0x8000000b080a7210 */ /* 0x000fe20007ffe0ff */
[----:B------:R-:W-:Y:S01]  /*0310*/  FADD R12, R12, R13 ;  /* 0x0000000d0c0c7221 */ /* 0x000fe20000000000 */
[----:B------:R-:W-:Y:S01]  /*0320*/  MOV R7, 0x3d39bf78 ;  /* 0x3d39bf7800077802 */ /* 0x000fe20000000f00 */
[----:B------:R-:W-:Y:S01]  /*0330*/  FFMA.FTZ R15, R14, R15, -1 ;  /* 0xbf8000000e0f7423 */ /* 0x000fe2000001000f */
[----:B------:R-:W-:Y:S02]  /*0340*/  I2FP.F32.S32 R11, R11 ;  /* 0x0000000b000b7245 */ /* 0x000fe40000201400 */
[----:B------:R-:W-:Y:S01]  /*0350*/  I2FP.F32.S32 R9, R9 ;  /* 0x0000000900097245 */ /* 0x000fe20000201400 */
[----:B------:R-:W-:Y:S01]  /*0360*/  FADD R10, R10, R15 ;  /* 0x0000000f0a0a7221 */ /* 0x000fe20000000000 */
[-C--:B------:R-:W-:Y:S01]  /*0370*/  FFMA.FTZ R13, R12, -R7.reuse, 0.10546888411045074463 ;  /* 0x3dd800120c0d7423 */ /* 0x080fe20000010807 */
[----:B------:R-:W-:Y:S02]  /*0380*/  FMUL R11, R11, 1.1920928955078125e-07 ;  /* 0x340000000b0b7820 */ /* 0x000fe40000400000 */
[----:B------:R-:W-:Y:S01]  /*0390*/  FFMA.FTZ R15, R10, -R7, 0.10546888411045074463 ;  /* 0x3dd800120a0f7423 */ /* 0x000fe20000010807 */
[----:B------:R-:W-:Y:S01]  /*03a0*/  FFMA.FTZ R13, R12, R13, -0.13229703903198242188 ;  /* 0xbe0778e00c0d7423 */ /* 0x000fe2000001000d */
[----:B------:R-:W-:-:S02]  /*03b0*/  FMUL R9, R9, 1.1920928955078125e-07 ;  /* 0x3400000009097820 */ /* 0x000fc40000400000 */
[----:B------:R-:W-:Y:S01]  /*03c0*/  FFMA.FTZ R15, R10, R15, -0.13229703903198242188 ;  /* 0xbe0778e00a0f7423 */ /* 0x000fe2000001000f */
[----:B------:R-:W-:-:S03]  /*03d0*/  FFMA.FTZ R13, R12, R13, 0.14491446316242218018 ;  /* 0x3e1464750c0d7423 */ /* 0x000fc6000001000d */
[----:B------:R-:W-:Y:S01]  /*03e0*/  FFMA.FTZ R15, R10, R15, 0.14491446316242218018 ;  /* 0x3e1464750a0f7423 */ /* 0x000fe2000001000f */
[----:B------:R-:W-:-:S03]  /*03f0*/  FFMA.FTZ R13, R12, R13, -0.16641564667224884033 ;  /* 0xbe2a68dd0c0d7423 */ /* 0x000fc6000001000d */
[----:B------:R-:W-:Y:S01]  /*0400*/  FFMA.FTZ R15, R10, R15, -0.16641564667224884033 ;  /* 0xbe2a68dd0a0f7423 */ /* 0x000fe2000001000f */
[----:B------:R-:W-:-:S03]  /*0410*/  FFMA.FTZ R13, R12, R13, 0.19988867640495300293 ;  /* 0x3e4caf9e0c0d7423 */ /* 0x000fc6000001000d */
[----:B------:R-:W-:Y:S01]  /*0420*/  FFMA.FTZ R15, R10, R15, 0.19988867640495300293 ;  /* 0x3e4caf9e0a0f7423 */ /* 0x000fe2000001000f */
[----:B------:R-:W-:-:S03]  /*0430*/  FFMA.FTZ R13, R12, R13, -0.25000196695327758789 ;  /* 0xbe8000420c0d7423 */ /* 0x000fc6000001000d */
[----:B------:R-:W-:Y:S01]  /*0440*/  FFMA.FTZ R15, R10, R15, -0.25000196695327758789 ;  /* 0xbe8000420a0f7423 */ /* 0x000fe2000001000f */
[----:B------:R-:W-:-:S03]  /*0450*/  FFMA.FTZ R13, R12, R13, 0.33333510160446166992 ;  /* 0x3eaaaae60c0d7423 */ /* 0x000fc6000001000d */
[----:B------:R-:W-:Y:S01]  /*0460*/  FFMA.FTZ R15, R10, R15, 0.33333510160446166992 ;  /* 0x3eaaaae60a0f7423 */ /* 0x000fe2000001000f */
[----:B------:R-:W-:-:S03]  /*0470*/  FFMA.FTZ R13, R12, R13, -0.5 ;  /* 0xbf0000000c0d7423 */ /* 0x000fc6000001000d */
[----:B------:R-:W-:Y:S01]  /*0480*/  FFMA.FTZ R15, R10, R15, -0.5 ;  /* 0xbf0000000a0f7423 */ /* 0x000fe2000001000f */
[----:B------:R-:W-:-:S03]  /*0490*/  FMUL R13, R12, R13 ;  /* 0x0000000d0c0d7220 */ /* 0x000fc60000400000 */
[----:B------:R-:W-:Y:S01]  /*04a0*/  FMUL R15, R10, R15 ;  /* 0x0000000f0a0f7220 */ /* 0x000fe20000400000 */
[----:B------:R-:W-:-:S03]  /*04b0*/  FFMA.FTZ R12, R12, R13, R12 ;  /* 0x0000000d0c0c7223 */ /* 0x000fc6000001000c */
[----:B------:R-:W-:Y:S01]  /*04c0*/  FFMA.FTZ R10, R10, R15, R10 ;  /* 0x0000000f0a0a7223 */ /* 0x000fe2000001000a */
[----:B------:R-:W-:-:S03]  /*04d0*/  FFMA.FTZ R12, R9, 0.69314718246459960938, R12 ;  /* 0x3f317218090c7823 */ /* 0x000fc6000001000c */
[----:B------:R-:W-:Y:S01]  /*04e0*/  FFMA.FTZ R11, R11, 0.69314718246459960938, R10 ;  /* 0x3f3172180b0b7823 */ /* 0x000fe2000001000a */
[----:B------:R-:W-:Y:S06]  /*04f0*/  @!P3 BRA `(.L_x_3) ;  /* 0x000000000014b947 */ /* 0x000fec0003800000 */
[C---:B------:R-:W-:Y:S02]  /*0500*/  ISETP.GE.AND P3, PT, R0.reuse, -0x407fffff, PT ;  /* 0xbf8000010000780c */ /* 0x040fe40003f66270 */
[----:B------:R-:W-:-:S11]  /*0510*/  FSETP.NEU.AND P4, PT, R0, RZ, PT ;  /* 0x000000ff0000720b */ /* 0x000fd60003f8d000 */
[----:B------:R-:W-:-:S05]  /*0520*/  @P3 MOV R9, 0x7f800000 ;  /* 0x7f80000000093802 */ /* 0x000fca0000000f00 */
[----:B------:R-:W-:-:S05]  /*0530*/  @P3 FFMA.FTZ R12, R0, R9, +INF ;  /* 0x7f800000000c3423 */ /* 0x000fca0000010009 */
[----:B------:R-:W-:-:S07]  /*0540*/  FSEL R12, R12, -RZ, P4 ;  /* 0x800000ff0c0c7208 */ /* 0x000fce0002000000 */
.L_x_3:
[----:B------:R-:W-:Y:S05]  /*0550*/  BSYNC B0 ;  /* 0x0000000000007941 */ /* 0x000fea0003800000 */
.L_x_2:
[----:B------:R-:W-:Y:S04]  /*0560*/  BSSY B0, `(.L_x_4) ;  /* 0x0000007000007945 */ /* 0x000fe80003800000 */
[----:B------:R-:W-:Y:S05]  /*0570*/  @!P2 BRA `(.L_x_5) ;  /* 0x000000000014a947 */ /* 0x000fea0003800000 */
[C---:B------:R-:W-:Y:S02]  /*0580*/  ISETP.GE.AND P2, PT, R8.reuse, -0x407fffff, PT ;  /* 0xbf8000010800780c */ /* 0x040fe40003f46270 */
[----:B------:R-:W-:-:S11]  /*0590*/  FSETP.NEU.AND P3, PT, R8, RZ, PT ;  /* 0x000000ff0800720b */ /* 0x000fd60003f6d000 */
[----:B------:R-:W-:-:S05]  /*05a0*/  @P2 MOV R9, 0x7f800000 ;  /* 0x7f80000000092802 */ /* 0x000fca0000000f00 */
[----:B------:R-:W-:-:S05]  /*05b0*/  @P2 FFMA.FTZ R11, R8, R9, +INF ;  /* 0x7f800000080b2423 */ /* 0x000fca0000010009 */
[----:B------:R-:W-:-:S07]  /*05c0*/  FSEL R11, R11, -RZ, P3 ;  /* 0x800000ff0b0b7208 */ /* 0x000fce0001800000 */
.L_x_5:
[----:B------:R-:W-:Y:S05]  /*05d0*/  BSYNC B0 ;  /* 0x0000000000007941 */ /* 0x000fea0003800000 */
.L_x_4:
[----:B------:R-:W-:Y:S01]  /*05e0*/  FSEL R13, R3, R12, P1 ;  /* 0x0000000c030d7208 */ /* 0x000fe20000800000 */
[----:B------:R-:W-:Y:S01]  /*05f0*/  BSSY B0, `(.L_x_6) ;  /* 0x0000017000007945 */ /* 0x000fe20003800000 */
[----:B------:R-:W-:-:S03]  /*0600*/  FSETP.GT.AND P1, PT, R2, 20, PT ;  /* 0x41a000000200780b */ /* 0x000fc60003f24000 */
[----:B------:R-:W-:Y:S01]  /*0610*/  FADD.FTZ R12, |R13|, -RZ ;  /* 0x800000ff0d0c7221 */ /* 0x000fe20000010200 */
[----:B------:R-:W-:-:S04]  /*0620*/  FSEL R9, R2, R11, P1 ;  /* 0x0000000b02097208 */ /* 0x000fc80000800000 */
[----:B------:R-:W-:-:S13]  /*0630*/  FSETP.GE.AND P2, PT, R12, 0.60000002384185791016, PT ;  /* 0x3f19999a0c00780b */ /* 0x000fda0003f46000 */
[----:B------:R-:W-:Y:S05]  /*0640*/  @!P2 BRA `(.L_x_7) ;  /* 0x000000000028a947 */ /* 0x000fea0003800000 */
[C---:B------:R-:W-:Y:S01]  /*0650*/  FMUL R0, R12.reuse, 2.8853900432586669922 ;  /* 0x4038aa3b0c007820 */ /* 0x040fe20000400000 */
[----:B------:R-:W-:Y:S01]  /*0660*/  HFMA2.MMA R11, -RZ, RZ, 1.875, 0 ;  /* 0x3f800000ff0b7435 */ /* 0x000fe200000001ff */
[----:B------:R-:W-:-:S04]  /*0670*/  FSETP.GE.AND P1, PT, R12, 9.010913848876953125, PT ;  /* 0x41102cb40c00780b */ /* 0x000fc80003f26000 */
[----:B------:R-:W1:Y:S02]  /*0680*/  MUFU.EX2 R0, R0 ;  /* 0x0000000000007308 */ /* 0x000e640000000800 */
[----:B-1----:R-:W-:-:S06]  /*0690*/  FADD R10, R0, 1 ;  /* 0x3f800000000a7421 */ /* 0x002fcc0000000000 */
[----:B------:R-:W1:Y:S02]  /*06a0*/  MUFU.RCP R10, R10 ;  /* 0x0000000a000a7308 */ /* 0x000e640000001000 */
[----:B-1----:R-:W-:-:S05]  /*06b0*/  FFMA.FTZ R8, R10, -2, R11 ;  /* 0xc00000000a087823 */ /* 0x002fca000001000b */
[----:B------:R-:W-:-:S04]  /*06c0*/  FSEL R8, R8, 1, !P1 ;  /* 0x3f80000008087808 */ /* 0x000fc80004800000 */
[----:B------:R-:W-:Y:S01]  /*06d0*/  LOP3.LUT R8, R8, 0x80000000, R13, 0xf8, !PT ;  /* 0x8000000008087812 */ /* 0x000fe200078ef80d */
[----:B------:R-:W-:Y:S06]  /*06e0*/  BRA `(.L_x_8) ;  /* 0x00000000001c7947 */ /* 0x000fec0003800000 */
.L_x_7:
[----:B------:R-:W-:Y:S01]  /*06f0*/  MOV R0, 0x3c80f082 ;  /* 0x3c80f08200007802 */ /* 0x000fe20000000f00 */
[----:B------:R-:W-:-:S04]  /*0700*/  FMUL R11, R13, R13 ;  /* 0x0000000d0d0b7220 */ /* 0x000fc80000400000 */
[----:B------:R-:W-:-:S04]  /*0710*/  FFMA.FTZ R0, R11, R0, -0.052303962409496307373 ;  /* 0xbd563cae0b007423 */ /* 0x000fc80000010000 */
[----:B------:R-:W-:-:S04]  /*0720*/  FFMA.FTZ R0, R11, R0, 0.1331529766321182251 ;  /* 0x3e0859410b007423 */ /* 0x000fc80000010000 */
[----:B------:R-:W-:-:S04]  /*0730*/  FFMA.FTZ R0, R11, R0, -0.33332768082618713379 ;  /* 0xbeaaa9ed0b007423 */ /* 0x000fc80000010000 */
[----:B------:R-:W-:-:S04]  /*0740*/  FFMA.FTZ R0, R11, R0, RZ ;  /* 0x000000000b007223 */ /* 0x000fc800000100ff */
[----:B------:R-:W-:-:S07]  /*0750*/  FFMA.FTZ R8, R13, R0, R13 ;  /* 0x000000000d087223 */ /* 0x000fce000001000d */
.L_x_8:
[----:B------:R-:W-:Y:S05]  /*0760*/  BSYNC B0 ;  /* 0x0000000000007941 */ /* 0x000fea0003800000 */
.L_x_6:
[----:B------:R-:W-:Y:S01]  /*0770*/  FADD.FTZ R12, |R9|, -RZ ;  /* 0x800000ff090c7221 */ /* 0x000fe20000010200 */
[----:B------:R-:W-:Y:S01]  /*0780*/  BSSY B0, `(.L_x_9) ;  /* 0x0000015000007945 */ /* 0x000fe20003800000 */
[----:B------:R-:W-:-:S03]  /*0790*/  SHF.R.S32.HI R13, RZ, 0x1f, R6 ;  /* 0x0000001fff0d7819 */ /* 0x000fc60000011406 */
        /* <DEDUP_REMOVED lines=12> */
.L_x_10:
[----:B------:R-:W-:Y:S01]  /*0860*/  MOV R0, 0x3c80f082 ;  /* 0x3c80f08200007802 */ /* 0x000fe20000000f00 */
[----:B------:R-:W-:-:S04]  /*0870*/  FMUL R11, R9, R9 ;  /* 0x00000009090b7220 */ /* 0x000fc80000400000 */
[----:B------:R-:W-:-:S04]  /*0880*/  FFMA.FTZ R0, R11, R0, -0.052303962409496307373 ;  /* 0xbd563cae0b007423 */ /* 0x000fc80000010000 */
[----:B------:R-:W-:-:S04]  /*0890*/  FFMA.FTZ R0, R11, R0, 0.1331529766321182251 ;  /* 0x3e0859410b007423 */ /* 0x000fc80000010000 */
[----:B------:R-:W-:-:S04]  /*08a0*/  FFMA.FTZ R0, R11, R0, -0.33332768082618713379 ;  /* 0xbeaaa9ed0b007423 */ /* 0x000fc80000010000 */
[----:B------:R-:W-:-:S04]  /*08b0*/  FFMA.FTZ R0, R11, R0, RZ ;  /* 0x000000000b007223 */ /* 0x000fc800000100ff */
[----:B------:R-:W-:-:S07]  /*08c0*/  FFMA.FTZ R9, R9, R0, R9 ;  /* 0x0000000009097223 */ /* 0x000fce0000010009 */
.L_x_11:
[----:B------:R-:W-:Y:S05]  /*08d0*/  BSYNC B0 ;  /* 0x0000000000007941 */ /* 0x000fea0003800000 */
.L_x_9:
[----:B------:R-:W-:Y:S01]  /*08e0*/  ISETP.GT.AND P1, PT, R5, 0x7f, PT ;  /* 0x0000007f0500780c */ /* 0x000fe20003f24270 */
[----:B------:R-:W-:Y:S01]  /*08f0*/  ULDC.64 UR6, c[0x0][0x218] ;  /* 0x0000860000067ab9 */ /* 0x000fe20000000a00 */
[----:B------:R-:W-:Y:S01]  /*0900*/  BSSY B0, `(.L_x_12) ;  /* 0x0000006000007945 */ /* 0x000fe20003800000 */
[----:B------:R-:W-:-:S04]  /*0910*/  LEA R10, P2, R6, UR6, 0x2 ;  /* 0x00000006060a7c11 */ /* 0x000fc8000f8410ff */
[----:B------:R-:W-:Y:S02]  /*0920*/  LEA.HI.X R11, R6, UR7, R13, 0x2, P2 ;  /* 0x00000007060b7c11 */ /* 0x000fe400090f140d */
[----:B------:R-:W-:-:S04]  /*0930*/  CS2R R12, SRZ ;  /* 0x00000000000c7805 */ /* 0x000fc8000001ff00 */
[----:B------:R-:W-:Y:S05]  /*0940*/  @!P1 BRA `(.L_x_13) ;  /* 0x0000000000049947 */ /* 0x000fea0003800000 */
[----:B------:R1:W5:Y:S02]  /*0950*/  LDG.E.EL.64 R12, desc[UR4][R10.64+-0x200] ;  /* 0xfffe00040a0c7981 */ /* 0x000364000c2e1b00 */
.L_x_13:
[----:B------:R-:W-:Y:S05]  /*0960*/  BSYNC B0 ;  /* 0x0000000000007941 */ /* 0x000fea0003800000 */
.L_x_12:
[----:B-----5:R-:W-:Y:S01]  /*0970*/  SEL R5, R12, RZ, P1 ;  /* 0x000000ff0c057207 */ /* 0x020fe20000800000 */
[----:B------:R-:W-:Y:S01]  /*0980*/  BSSY B0, `(.L_x_14) ;  /* 0x000003e000007945 */ /* 0x000fe20003800000 */
[----:B------:R-:W-:-:S03]  /*0990*/  SEL R6, R13, RZ, P1 ;  /* 0x000000ff0d067207 */ /* 0x000fc60000800000 */
[----:B------:R-:W-:Y:S02]  /*09a0*/  FMUL R12, R5, 1.4426950216293334961 ;  /* 0x3fb8aa3b050c7820 */ /* 0x000fe40000400000 */
[----:B------:R-:W-:-:S03]  /*09b0*/  FMUL R14, R6, 1.4426950216293334961 ;  /* 0x3fb8aa3b060e7820 */ /* 0x000fc60000400000 */
[----:B------:R-:W-:Y:S02]  /*09c0*/  FSETP.GEU.AND P1, PT, R12, -126, PT ;  /* 0xc2fc00000c00780b */ /* 0x000fe40003f2e000 */
[----:B------:R-:W-:-:S11]  /*09d0*/  FSETP.GEU.AND P2, PT, R14, -126, PT ;  /* 0xc2fc00000e00780b */ /* 0x000fd60003f4e000 */
[----:B------:R-:W-:Y:S02]  /*09e0*/  @!P1 FMUL R12, R12, 0.5 ;  /* 0x3f0000000c0c9820 */ /* 0x000fe40000400000 */
[----:B------:R-:W-:Y:S02]  /*09f0*/  @!P2 FMUL R14, R14, 0.5 ;  /* 0x3f0000000e0ea820 */ /* 0x000fe40000400000 */
[----:B------:R-:W2:Y:S08]  /*0a00*/  MUFU.EX2 R0, R12 ;  /* 0x0000000c00007308 */ /* 0x000eb00000000800 */
[----:B-1----:R-:W1:Y:S01]  /*0a10*/  MUFU.EX2 R11, R14 ;  /* 0x0000000e000b7308 */ /* 0x002e620000000800 */
[----:B--2---:R-:W-:Y:S01]  /*0a20*/  @!P1 FMUL R0, R0, R0 ;  /* 0x0000000000009220 */ /* 0x004fe20000400000 */
[----:B------:R-:W-:-:S03]  /*0a30*/  FSETP.GT.AND P1, PT, R5, 20, PT ;  /* 0x41a000000500780b */ /* 0x000fc60003f24000 */
[C---:B------:R-:W-:Y:S01]  /*0a40*/  FADD.FTZ.RZ R10, R0.reuse, 1 ;  /* 0x3f800000000a7421 */ /* 0x040fe2000001c000 */
[----:B------:R-:W-:Y:S01]  /*0a50*/  ISETP.GE.U32.AND P3, PT, R0, 0x7f800000, PT ;  /* 0x7f8000000000780c */ /* 0x000fe20003f66070 */
[----:B-1----:R-:W-:-:S03]  /*0a60*/  @!P2 FMUL R11, R11, R11 ;  /* 0x0000000b0b0ba220 */ /* 0x002fc60000400000 */
[----:B------:R-:W-:Y:S01]  /*0a70*/  IADD3 R10, R10, -0x3f400000, RZ ;  /* 0xc0c000000a0a7810 */ /* 0x000fe20007ffe0ff */
[----:B------:R-:W-:-:S03]  /*0a80*/  FADD.FTZ.RZ R15, R11, 1 ;  /* 0x3f8000000b0f7421 */ /* 0x000fc6000001c000 */
[----:B------:R-:W-:Y:S01]  /*0a90*/  LOP3.LUT R13, R10, 0xff800000, RZ, 0xc0, !PT ;  /* 0xff8000000a0d7812 */ /* 0x000fe200078ec0ff */
[----:B------:R-:W-:Y:S01]  /*0aa0*/  HFMA2.MMA R10, -RZ, RZ, 1.875, 0 ;  /* 0x3f800000ff0a7435 */ /* 0x000fe200000001ff */
[----:B------:R-:W-:Y:S02]  /*0ab0*/  ISETP.GE.U32.AND P2, PT, R11, 0x7f800000, PT ;  /* 0x7f8000000b00780c */ /* 0x000fe40003f46070 */
[----:B------:R-:W-:Y:S02]  /*0ac0*/  IADD3 R16, R15, -0x3f400000, RZ ;  /* 0xc0c000000f107810 */ /* 0x000fe40007ffe0ff */
[----:B------:R-:W-:Y:S02]  /*0ad0*/  IADD3 R15, -R13, 0x40800000, RZ ;  /* 0x408000000d0f7810 */ /* 0x000fe40007ffe1ff */
[----:B------:R-:W-:Y:S02]  /*0ae0*/  LOP3.LUT R12, R16, 0xff800000, RZ, 0xc0, !PT ;  /* 0xff800000100c7812 */ /* 0x000fe400078ec0ff */
[----:B------:R-:W-:Y:S01]  /*0af0*/  IADD3 R16, R0, -R13, RZ ;  /* 0x8000000d00107210 */ /* 0x000fe20007ffe0ff */
[----:B------:R-:W-:Y:S01]  /*0b00*/  FFMA.FTZ R15, R15, 0.25, -R10 ;  /* 0x3e8000000f0f7823 */ /* 0x000fe2000001080a */
[----:B------:R-:W-:-:S02]  /*0b10*/  IADD3 R17, -R12, 0x40800000, RZ ;  /* 0x408000000c117810 */ /* 0x000fc40007ffe1ff */
[----:B------:R-:W-:Y:S01]  /*0b20*/  IADD3 R14, R11, -R12, RZ ;  /* 0x8000000c0b0e7210 */ /* 0x000fe20007ffe0ff */
[----:B------:R-:W-:Y:S01]  /*0b30*/  FADD R16, R16, R15 ;  /* 0x0000000f10107221 */ /* 0x000fe20000000000 */
[----:B------:R-:W-:Y:S01]  /*0b40*/  I2FP.F32.S32 R12, R12 ;  /* 0x0000000c000c7245 */ /* 0x000fe20000201400 */
[----:B------:R-:W-:Y:S01]  /*0b50*/  FFMA.FTZ R17, R17, 0.25, -R10 ;  /* 0x3e80000011117823 */ /* 0x000fe2000001080a */
[----:B------:R-:W-:Y:S01]  /*0b60*/  I2FP.F32.S32 R13, R13 ;  /* 0x0000000d000d7245 */ /* 0x000fe20000201400 */
[----:B------:R-:W-:Y:S02]  /*0b70*/  FFMA.FTZ R15, R16, -R7, 0.10546888411045074463 ;  /* 0x3dd80012100f7423 */ /* 0x000fe40000010807 */
[----:B------:R-:W-:Y:S01]  /*0b80*/  FADD R14, R14, R17 ;  /* 0x000000110e0e7221 */ /* 0x000fe20000000000 */
[----:B------:R-:W-:Y:S01]  /*0b90*/  FMUL R12, R12, 1.1920928955078125e-07 ;  /* 0x340000000c0c7820 */ /* 0x000fe20000400000 */
[----:B------:R-:W-:Y:S01]  /*0ba0*/  FFMA.FTZ R15, R16, R15, -0.13229703903198242188 ;  /* 0xbe0778e0100f7423 */ /* 0x000fe2000001000f */
[----:B------:R-:W-:Y:S01]  /*0bb0*/  FMUL R13, R13, 1.1920928955078125e-07 ;  /* 0x340000000d0d7820 */ /* 0x000fe20000400000 */
[----:B------:R-:W-:-:S02]  /*0bc0*/  FFMA.FTZ R7, R14, -R7, 0.10546888411045074463 ;  /* 0x3dd800120e077423 */ /* 0x000fc40000010807 */
[----:B------:R-:W-:Y:S02]  /*0bd0*/  FFMA.FTZ R15, R16, R15, 0.14491446316242218018 ;  /* 0x3e146475100f7423 */ /* 0x000fe4000001000f */
[----:B------:R-:W-:Y:S02]  /*0be0*/  FFMA.FTZ R7, R14, R7, -0.13229703903198242188 ;  /* 0xbe0778e00e077423 */ /* 0x000fe40000010007 */
[----:B------:R-:W-:Y:S02]  /*0bf0*/  FFMA.FTZ R15, R16, R15, -0.16641564667224884033 ;  /* 0xbe2a68dd100f7423 */ /* 0x000fe4000001000f */
[----:B------:R-:W-:Y:S02]  /*0c00*/  FFMA.FTZ R7, R14, R7, 0.14491446316242218018 ;  /* 0x3e1464750e077423 */ /* 0x000fe40000010007 */
[----:B------:R-:W-:Y:S02]  /*0c10*/  FFMA.FTZ R15, R16, R15, 0.19988867640495300293 ;  /* 0x3e4caf9e100f7423 */ /* 0x000fe4000001000f */
[----:B------:R-:W-:-:S02]  /*0c20*/  FFMA.FTZ R7, R14, R7, -0.16641564667224884033 ;  /* 0xbe2a68dd0e077423 */ /* 0x000fc40000010007 */
[----:B------:R-:W-:Y:S02]  /*0c30*/  FFMA.FTZ R15, R16, R15, -0.25000196695327758789 ;  /* 0xbe800042100f7423 */ /* 0x000fe4000001000f */
[----:B------:R-:W-:Y:S02]  /*0c40*/  FFMA.FTZ R7, R14, R7, 0.19988867640495300293 ;  /* 0x3e4caf9e0e077423 */ /* 0x000fe40000010007 */
[----:B------:R-:W-:Y:S02]  /*0c50*/  FFMA.FTZ R15, R16, R15, 0.33333510160446166992 ;  /* 0x3eaaaae6100f7423 */ /* 0x000fe4000001000f */
[----:B------:R-:W-:Y:S02]  /*0c60*/  FFMA.FTZ R7, R14, R7, -0.25000196695327758789 ;  /* 0xbe8000420e077423 */ /* 0x000fe40000010007 */
[----:B------:R-:W-:Y:S02]  /*0c70*/  FFMA.FTZ R15, R16, R15, -0.5 ;  /* 0xbf000000100f7423 */ /* 0x000fe4000001000f */
[----:B------:R-:W-:-:S02]  /*0c80*/  FFMA.FTZ R7, R14, R7, 0.33333510160446166992 ;  /* 0x3eaaaae60e077423 */ /* 0x000fc40000010007 */
[----:B------:R-:W-:Y:S02]  /*0c90*/  FMUL R15, R16, R15 ;  /* 0x0000000f100f7220 */ /* 0x000fe40000400000 */
[----:B------:R-:W-:Y:S02]  /*0ca0*/  FFMA.FTZ R7, R14, R7, -0.5 ;  /* 0xbf0000000e077423 */ /* 0x000fe40000010007 */
[----:B------:R-:W-:Y:S02]  /*0cb0*/  FFMA.FTZ R16, R16, R15, R16 ;  /* 0x0000000f10107223 */ /* 0x000fe40000010010 */
[C---:B------:R-:W-:Y:S02]  /*0cc0*/  FMUL R7, R14.reuse, R7 ;  /* 0x000000070e077220 */ /* 0x040fe40000400000 */
[----:B------:R-:W-:Y:S02]  /*0cd0*/  FFMA.FTZ R16, R13, 0.69314718246459960938, R16 ;  /* 0x3f3172180d107823 */ /* 0x000fe40000010010 */
[----:B------:R-:W-:-:S04]  /*0ce0*/  FFMA.FTZ R7, R14, R7, R14 ;  /* 0x000000070e077223 */ /* 0x000fc8000001000e */
[----:B------:R-:W-:Y:S01]  /*0cf0*/  FFMA.FTZ R7, R12, 0.69314718246459960938, R7 ;  /* 0x3f3172180c077823 */ /* 0x000fe20000010007 */
[----:B------:R-:W-:Y:S06]  /*0d00*/  @!P3 BRA `(.L_x_15) ;  /* 0x000000000014b947 */ /* 0x000fec0003800000 */
[C---:B------:R-:W-:Y:S02]  /*0d10*/  ISETP.GE.AND P3, PT, R0.reuse, -0x407fffff, PT ;  /* 0xbf8000010000780c */ /* 0x040fe40003f66270 */
[----:B------:R-:W-:-:S11]  /*0d20*/  FSETP.NEU.AND P4, PT, R0, RZ, PT ;  /* 0x000000ff0000720b */ /* 0x000fd60003f8d000 */
[----:B------:R-:W-:-:S05]  /*0d30*/  @P3 MOV R13, 0x7f800000 ;  /* 0x7f800000000d3802 */ /* 0x000fca0000000f00 */
[----:B------:R-:W-:-:S05]  /*0d40*/  @P3 FFMA.FTZ R16, R0, R13, +INF ;  /* 0x7f80000000103423 */ /* 0x000fca000001000d */
[----:B------:R-:W-:-:S07]  /*0d50*/  FSEL R16, R16, -RZ, P4 ;  /* 0x800000ff10107208 */ /* 0x000fce0002000000 */
.L_x_15:
[----:B------:R-:W-:Y:S05]  /*0d60*/  BSYNC B0 ;  /* 0x0000000000007941 */ /* 0x000fea0003800000 */
.L_x_14:
[----:B------:R-:W-:Y:S04]  /*0d70*/  BSSY B0, `(.L_x_16) ;  /* 0x0000007000007945 */ /* 0x000fe80003800000 */
[----:B------:R-:W-:Y:S05]  /*0d80*/  @!P2 BRA `(.L_x_17) ;  /* 0x000000000014a947 */ /* 0x000fea0003800000 */
[C---:B------:R-:W-:Y:S02]  /*0d90*/  ISETP.GE.AND P2, PT, R11.reuse, -0x407fffff, PT ;  /* 0xbf8000010b00780c */ /* 0x040fe40003f46270 */
[----:B------:R-:W-:-:S11]  /*0da0*/  FSETP.NEU.AND P3, PT, R11, RZ, PT ;  /* 0x000000ff0b00720b */ /* 0x000fd60003f6d000 */
[----:B------:R-:W-:-:S05]  /*0db0*/  @P2 MOV R0, 0x7f800000 ;  /* 0x7f80000000002802 */ /* 0x000fca0000000f00 */
[----:B------:R-:W-:-:S05]  /*0dc0*/  @P2 FFMA.FTZ R7, R11, R0, +INF ;  /* 0x7f8000000b072423 */ /* 0x000fca0000010000 */
[----:B------:R-:W-:-:S07]  /*0dd0*/  FSEL R7, R7, -RZ, P3 ;  /* 0x800000ff07077208 */ /* 0x000fce0001800000 */
.L_x_17:
[----:B------:R-:W-:Y:S05]  /*0de0*/  BSYNC B0 ;  /* 0x0000000000007941 */ /* 0x000fea0003800000 */
.L_x_16:
        /* <DEDUP_REMOVED lines=8> */
[----:B------:R-:W-:-:S05]  /*0e70*/  FSETP.GE.AND P1, PT, R14, 9.010913848876953125, PT ;  /* 0x41102cb40e00780b */ /* 0x000fca0003f26000 */
[----:B------:R-:W1:Y:S02]  /*0e80*/  MUFU.EX2 R0, R0 ;  /* 0x0000000000007308 */ /* 0x000e640000000800 */
[----:B-1----:R-:W-:-:S06]  /*0e90*/  FADD R11, R0, 1 ;  /* 0x3f800000000b7421 */ /* 0x002fcc0000000000 */
[----:B------:R-:W1:Y:S02]  /*0ea0*/  MUFU.RCP R11, R11 ;  /* 0x0000000b000b7308 */ /* 0x000e640000001000 */
[----:B-1----:R-:W-:-:S05]  /*0eb0*/  FFMA.FTZ R12, R11, -2, R10 ;  /* 0xc00000000b0c7823 */ /* 0x002fca000001000a */
[----:B------:R-:W-:-:S04]  /*0ec0*/  FSEL R12, R12, 1, !P1 ;  /* 0x3f8000000c0c7808 */ /* 0x000fc80004800000 */
[----:B------:R-:W-:Y:S01]  /*0ed0*/  LOP3.LUT R12, R12, 0x80000000, R13, 0xf8, !PT ;  /* 0x800000000c0c7812 */ /* 0x000fe200078ef80d */
[----:B------:R-:W-:Y:S06]  /*0ee0*/  BRA `(.L_x_20) ;  /* 0x00000000001c7947 */ /* 0x000fec0003800000 */
.L_x_19:
[----:B------:R-:W-:Y:S01]  /*0ef0*/  HFMA2.MMA R0, -RZ, RZ, 1.125, -9232 ;  /* 0x3c80f082ff007435 */ /* 0x000fe200000001ff */
[----:B------:R-:W-:-:S09]  /*0f00*/  FMUL R11, R13, R13 ;  /* 0x0000000d0d0b7220 */ /* 0x000fd20000400000 */
[----:B------:R-:W-:-:S04]  /*0f10*/  FFMA.FTZ R0, R11, R0, -0.052303962409496307373 ;  /* 0xbd563cae0b007423 */ /* 0x000fc80000010000 */
[----:B------:R-:W-:-:S04]  /*0f20*/  FFMA.FTZ R0, R11, R0, 0.1331529766321182251 ;  /* 0x3e0859410b007423 */ /* 0x000fc80000010000 */
[----:B------:R-:W-:-:S04]  /*0f30*/  FFMA.FTZ R0, R11, R0, -0.33332768082618713379 ;  /* 0xbeaaa9ed0b007423 */ /* 0x000fc80000010000 */
[----:B------:R-:W-:-:S04]  /*0f40*/  FFMA.FTZ R0, R11, R0, RZ ;  /* 0x000000000b007223 */ /* 0x000fc800000100ff */
[----:B------:R-:W-:-:S07]  /*0f50*/  FFMA.FTZ R12, R13, R0, R13 ;  /* 0x000000000d0c7223 */ /* 0x000fce000001000d */
.L_x_20:
[----:B------:R-:W-:Y:S05]  /*0f60*/  BSYNC B0 ;  /* 0x0000000000007941 */ /* 0x000fea0003800000 */
.L_x_18:
[----:B------:R-:W-:Y:S01]  /*0f70*/  FADD.FTZ R13, |R7|, -RZ ;  /* 0x800000ff070d7221 */ /* 0x000fe20000010200 */
[----:B------:R-:W-:Y:S04]  /*0f80*/  BSSY B0, `(.L_x_21) ;  /* 0x0000013000007945 */ /* 0x000fe80003800000 */
        /* <DEDUP_REMOVED lines=11> */
.L_x_22:
[----:B------:R-:W-:Y:S01]  /*1040*/  MOV R0, 0x3c80f082 ;  /* 0x3c80f08200007802 */ /* 0x000fe20000000f00 */
[----:B------:R-:W-:-:S04]  /*1050*/  FMUL R11, R7, R7 ;  /* 0x00000007070b7220 */ /* 0x000fc80000400000 */
[----:B------:R-:W-:-:S04]  /*1060*/  FFMA.FTZ R0, R11, R0, -0.052303962409496307373 ;  /* 0xbd563cae0b007423 */ /* 0x000fc80000010000 */
[----:B------:R-:W-:-:S04]  /*1070*/  FFMA.FTZ R0, R11, R0, 0.1331529766321182251 ;  /* 0x3e0859410b007423 */ /* 0x000fc80000010000 */
[----:B------:R-:W-:-:S04]  /*1080*/  FFMA.FTZ R0, R11, R0, -0.33332768082618713379 ;  /* 0xbeaaa9ed0b007423 */ /* 0x000fc80000010000 */
[----:B------:R-:W-:-:S04]  /*1090*/  FFMA.FTZ R0, R11, R0, RZ ;  /* 0x000000000b007223 */ /* 0x000fc800000100ff */
[----:B------:R-:W-:-:S07]  /*10a0*/  FFMA.FTZ R7, R7, R0, R7 ;  /* 0x0000000007077223 */ /* 0x000fce0000010007 */
.L_x_23:
[----:B------:R-:W-:Y:S05]  /*10b0*/  BSYNC B0 ;  /* 0x0000000000007941 */ /* 0x000fea0003800000 */
.L_x_21:
[----:B------:R-:W0:Y:S01]  /*10c0*/  LDC.64 R10, c[0x0][0x220] ;  /* 0x00008800ff0a7b82 */ /* 0x000e220000000a00 */
[----:B------:R-:W-:Y:S01]  /*10d0*/  FMUL R8, R3, R8 ;  /* 0x0000000803087220 */ /* 0x000fe20000400000 */
[----:B------:R-:W-:Y:S01]  /*10e0*/  FMUL R9, R2, R9 ;  /* 0x0000000902097220 */ /* 0x000fe20000400000 */
[----:B------:R-:W-:Y:S01]  /*10f0*/  @P0 FMUL R8, R5, R12 ;  /* 0x0000000c05080220 */ /* 0x000fe20000400000 */
[----:B------:R-:W-:Y:S01]  /*1100*/  @P0 FMUL R9, R6, R7 ;  /* 0x0000000706090220 */ /* 0x000fe20000400000 */
[----:B0-----:R-:W-:-:S05]  /*1110*/  IMAD.WIDE R2, R4, 0x4, R10 ;  /* 0x0000000404027825 */ /* 0x001fca00078e020a */
[----:B------:R-:W-:Y:S01]  /*1120*/  STG.E.64 desc[UR4][R2.64], R8 ;  /* 0x0000000802007986 */ /* 0x000fe2000c101b04 */
[----:B------:R-:W-:Y:S05]  /*1130*/  EXIT ;  /* 0x000000000000794d */ /* 0x000fea0003800000 */
.L_x_24:
[----:B------:R-:W-:-:S00]  /*1140*/  BRA `(.L_x_24) ;  /* 0xfffffffc00fc7947 */ /* 0x000fc0000383ffff */
[----:B------:R-:W-:-:S00]  /*1150*/  NOP ;  /* 0x0000000000007918 */ /* 0x000fc00000000000 */
        /* <DEDUP_REMOVED lines=10> */
.L_x_25:


//--------------------- .nv.global.init           --------------------------
	.section	.nv.global.init,"aw",@progbits
.nv.global.init:
	.type		_$_str,@object
	.size		_$_str,(.L_0 - _$_str)
_$_str:
        /*0000*/ 	.byte	0x5f, 0x5f, 0x43, 0x55, 0x44, 0x41, 0x5f, 0x46, 0x54, 0x5a, 0x00
.L_0:


//--------------------- .nv.constant0.triton_poi_fused_cat_26 --------------------------
	.section	.nv.constant0.triton_poi_fused_cat_26,"a",@progbits
	.sectionflags	@""
	.align	4
.nv.constant0.triton_poi_fused_cat_26:
	.zero		556
